//
// Generated by NVIDIA NVVM Compiler
//
// Compiler Build ID: CL-36424714
// Cuda compilation tools, release 13.0, V13.0.88
// Based on NVVM 20.0.0
//

.version 9.0
.target sm_100
.address_size 64

	// .globl	_Z13ctranspose_32P6float2iS0_i
// _ZZ13ctranspose_32P6float2iS0_iE1a has been demoted

.visible .entry _Z13ctranspose_32P6float2iS0_i(
	.param .u64 .ptr .align 1 _Z13ctranspose_32P6float2iS0_i_param_0,
	.param .u32 _Z13ctranspose_32P6float2iS0_i_param_1,
	.param .u64 .ptr .align 1 _Z13ctranspose_32P6float2iS0_i_param_2,
	.param .u32 _Z13ctranspose_32P6float2iS0_i_param_3
)
{
	.reg .b32 	%r<30>;
	.reg .b32 	%f<17>;
	.reg .b64 	%rd<19>;
	// demoted variable
	.shared .align 8 .b8 _ZZ13ctranspose_32P6float2iS0_iE1a[8448];
	ld.param.u64 	%rd1, [_Z13ctranspose_32P6float2iS0_i_param_0];
	ld.param.u32 	%r1, [_Z13ctranspose_32P6float2iS0_i_param_1];
	ld.param.u64 	%rd2, [_Z13ctranspose_32P6float2iS0_i_param_2];
	ld.param.u32 	%r2, [_Z13ctranspose_32P6float2iS0_i_param_3];
	cvta.to.global.u64 	%rd3, %rd1;
	cvta.to.global.u64 	%rd4, %rd2;
	mov.u32 	%r3, %tid.x;
	mov.u32 	%r4, %tid.y;
	mov.u32 	%r5, %ctaid.x;
	shl.b32 	%r6, %r5, 5;
	mov.u32 	%r7, %ctaid.y;
	shl.b32 	%r8, %r7, 5;
	add.s32 	%r9, %r6, %r3;
	add.s32 	%r10, %r8, %r4;
	shl.b32 	%r11, %r2, 8;
	shr.s32 	%r12, %r11, 8;
	mad.lo.s32 	%r13, %r12, %r10, %r9;
	mul.wide.s32 	%rd5, %r13, 8;
	add.s64 	%rd6, %rd4, %rd5;
	add.s32 	%r14, %r8, %r3;
	add.s32 	%r15, %r6, %r4;
	shl.b32 	%r16, %r15, 8;
	shr.s32 	%r17, %r16, 8;
	shl.b32 	%r18, %r1, 8;
	shr.s32 	%r19, %r18, 8;
	mad.lo.s32 	%r20, %r19, %r17, %r14;
	mul.wide.s32 	%rd7, %r20, 8;
	add.s64 	%rd8, %rd3, %rd7;
	mov.u32 	%r21, _ZZ13ctranspose_32P6float2iS0_iE1a;
	mad.lo.s32 	%r22, %r4, 264, %r21;
	shl.b32 	%r23, %r3, 3;
	add.s32 	%r24, %r22, %r23;
	ld.global.v2.f32 	{%f1, %f2}, [%rd6];
	st.shared.v2.f32 	[%r24], {%f1, %f2};
	shl.b32 	%r25, %r2, 3;
	mul.wide.s32 	%rd9, %r25, 8;
	add.s64 	%rd10, %rd6, %rd9;
	ld.global.v2.f32 	{%f3, %f4}, [%rd10];
	st.shared.v2.f32 	[%r24+2112], {%f3, %f4};
	mul.wide.s32 	%rd11, %r2, 64;
	add.s64 	%rd12, %rd10, %rd11;
	ld.global.v2.f32 	{%f5, %f6}, [%rd12];
	st.shared.v2.f32 	[%r24+4224], {%f5, %f6};
	add.s64 	%rd13, %rd12, %rd11;
	ld.global.v2.f32 	{%f7, %f8}, [%rd13];
	st.shared.v2.f32 	[%r24+6336], {%f7, %f8};
	bar.sync 	0;
	mad.lo.s32 	%r26, %r3, 264, %r21;
	shl.b32 	%r27, %r4, 3;
	add.s32 	%r28, %r26, %r27;
	ld.shared.v2.f32 	{%f9, %f10}, [%r28];
	st.global.v2.f32 	[%rd8], {%f9, %f10};
	shl.b32 	%r29, %r1, 3;
	mul.wide.s32 	%rd14, %r29, 8;
	add.s64 	%rd15, %rd8, %rd14;
	ld.shared.v2.f32 	{%f11, %f12}, [%r28+64];
	st.global.v2.f32 	[%rd15], {%f11, %f12};
	mul.wide.s32 	%rd16, %r1, 64;
	add.s64 	%rd17, %rd15, %rd16;
	ld.shared.v2.f32 	{%f13, %f14}, [%r28+128];
	st.global.v2.f32 	[%rd17], {%f13, %f14};
	add.s64 	%rd18, %rd17, %rd16;
	ld.shared.v2.f32 	{%f15, %f16}, [%r28+192];
	st.global.v2.f32 	[%rd18], {%f15, %f16};
	ret;

}


// ===== COMPILED SASS (sm_100) =====

	.target	sm_100

	.elftype	@"ET_EXEC"


//--------------------- .note.nv.tkinfo           --------------------------
	.section	.note.nv.tkinfo,"",@"SHT_NOTE"
	.sectionflags	@"SHF_NOTE_NV_TKINFO"
	.tkinfo
        /*0018*/ 	.word	0x00000002
        /*0030*/ 	.string	""
        /*0030*/ 	.string	"ptxas"
        /*0030*/ 	.string	"Cuda compilation tools, release 13.0, V13.0.88"
        /*0030*/ 	.string	"Build cuda_13.0.r13.0/compiler.36424714_0"
        /*0030*/ 	.string	"-arch sm_100 -m 64 "



//--------------------- .note.nv.cuinfo           --------------------------
	.section	.note.nv.cuinfo,"",@"SHT_NOTE"
	.sectionflags	@"SHF_NOTE_NV_CUINFO"
        /*0018*/ 	.short	0x0002
        /*001a*/ 	.short	0x0064
        /*001c*/ 	.short	0x0082
	.zero		2


//--------------------- .nv.info                  --------------------------
	.section	.nv.info,"",@"SHT_CUDA_INFO"
	.align	4


	//----- nvinfo : EIATTR_REGCOUNT
	.align		4
        /*0000*/ 	.byte	0x04, 0x2f
        /*0002*/ 	.short	(.L_1 - .L_0)
	.align		4
.L_0:
        /*0004*/ 	.word	index@(_Z13ctranspose_32P6float2iS0_i)
        /*0008*/ 	.word	0x0000001c


	//----- nvinfo : EIATTR_FRAME_SIZE
	.align		4
.L_1:
        /*000c*/ 	.byte	0x04, 0x11
        /*000e*/ 	.short	(.L_3 - .L_2)
	.align		4
.L_2:
        /*0010*/ 	.word	index@(_Z13ctranspose_32P6float2iS0_i)
        /*0014*/ 	.word	0x00000000


	//----- nvinfo : EIATTR_MIN_STACK_SIZE
	.align		4
.L_3:
        /*0018*/ 	.byte	0x04, 0x12
        /*001a*/ 	.short	(.L_5 - .L_4)
	.align		4
.L_4:
        /*001c*/ 	.word	index@(_Z13ctranspose_32P6float2iS0_i)
        /*0020*/ 	.word	0x00000000
.L_5:


//--------------------- .nv.compat                --------------------------
	.section	.nv.compat,"",@"SHT_CUDA_COMPAT_INFO"
	.align	4
        /*0000*/ 	.byte	0x02, 0x09, 0x00, 0x00, 0x02, 0x02, 0x01, 0x00, 0x02, 0x05, 0x05, 0x00, 0x03, 0x07, 0x01, 0x01
        /*0010*/ 	.byte	0x02, 0x03, 0x00, 0x00, 0x02, 0x06, 0x01, 0x00, 0x04, 0x0b, 0x08, 0x00, 0x09, 0x00, 0x00, 0x00
        /*0020*/ 	.byte	0x00, 0x00, 0x00, 0x00


//--------------------- .nv.info._Z13ctranspose_32P6float2iS0_i --------------------------
	.section	.nv.info._Z13ctranspose_32P6float2iS0_i,"",@"SHT_CUDA_INFO"
	.sectionflags	@""
	.align	4


	//----- nvinfo : EIATTR_CUDA_API_VERSION
	.align		4
        /*0000*/ 	.byte	0x04, 0x37
        /*0002*/ 	.short	(.L_7 - .L_6)
.L_6:
        /*0004*/ 	.word	0x00000082


	//----- nvinfo : EIATTR_KPARAM_INFO
	.align		4
.L_7:
        /*0008*/ 	.byte	0x04, 0x17
        /*000a*/ 	.short	(.L_9 - .L_8)
.L_8:
        /*000c*/ 	.word	0x00000000
        /*0010*/ 	.short	0x0003
        /*0012*/ 	.short	0x0018
        /*0014*/ 	.byte	0x00, 0xf0, 0x11, 0x00


	//----- nvinfo : EIATTR_KPARAM_INFO
	.align		4
.L_9:
        /*0018*/ 	.byte	0x04, 0x17
        /*001a*/ 	.short	(.L_11 - .L_10)
.L_10:
        /*001c*/ 	.word	0x00000000
        /*0020*/ 	.short	0x0002
        /*0022*/ 	.short	0x0010
        /*0024*/ 	.byte	0x00, 0xf5, 0x21, 0x00


	//----- nvinfo : EIATTR_KPARAM_INFO
	.align		4
.L_11:
        /*0028*/ 	.byte	0x04, 0x17
        /*002a*/ 	.short	(.L_13 - .L_12)
.L_12:
        /*002c*/ 	.word	0x00000000
        /*0030*/ 	.short	0x0001
        /*0032*/ 	.short	0x0008
        /*0034*/ 	.byte	0x00, 0xf0, 0x11, 0x00


	//----- nvinfo : EIATTR_KPARAM_INFO
	.align		4
.L_13:
        /*0038*/ 	.byte	0x04, 0x17
        /*003a*/ 	.short	(.L_15 - .L_14)
.L_14:
        /*003c*/ 	.word	0x00000000
        /*0040*/ 	.short	0x0000
        /*0042*/ 	.short	0x0000
        /*0044*/ 	.byte	0x00, 0xf5, 0x21, 0x00


	//----- nvinfo : EIATTR_SPARSE_MMA_MASK
	.align		4
.L_15:
        /*0048*/ 	.byte	0x03, 0x50
        /*004a*/ 	.short	0x0000


	//----- nvinfo : EIATTR_MAXREG_COUNT
	.align		4
        /*004c*/ 	.byte	0x03, 0x1b
        /*004e*/ 	.short	0x00ff


	//----- nvinfo : EIATTR_NUM_BARRIERS
	.align		4
        /*0050*/ 	.byte	0x02, 0x4c
        /*0052*/ 	.byte	0x01
	.zero		1


	//----- nvinfo : EIATTR_MERCURY_ISA_VERSION
	.align		4
        /*0054*/ 	.byte	0x03, 0x5f
        /*0056*/ 	.short	0x0101


	//----- nvinfo : EIATTR_VRC_CTA_INIT_COUNT
	.align		4
        /*0058*/ 	.byte	0x02, 0x4a
	.zero		1
	.zero		1


	//----- nvinfo : EIATTR_EXIT_INSTR_OFFSETS
	.align		4
        /*005c*/ 	.byte	0x04, 0x1c
        /*005e*/ 	.short	(.L_17 - .L_16)


	//   ....[0]....
.L_16:
        /*0060*/ 	.word	0x00000380


	//----- nvinfo : EIATTR_CBANK_PARAM_SIZE
	.align		4
.L_17:
        /*0064*/ 	.byte	0x03, 0x19
        /*0066*/ 	.short	0x001c


	//----- nvinfo : EIATTR_PARAM_CBANK
	.align		4
        /*0068*/ 	.byte	0x04, 0x0a
        /*006a*/ 	.short	(.L_19 - .L_18)
	.align		4
.L_18:
        /*006c*/ 	.word	index@(.nv.constant0._Z13ctranspose_32P6float2iS0_i)
        /*0070*/ 	.short	0x0380
        /*0072*/ 	.short	0x001c


	//----- nvinfo : EIATTR_SW_WAR
	.align		4
.L_19:
        /*0074*/ 	.byte	0x04, 0x36
        /*0076*/ 	.short	(.L_21 - .L_20)
.L_20:
        /*0078*/ 	.word	0x00000008
.L_21:


//--------------------- .nv.callgraph             --------------------------
	.section	.nv.callgraph,"",@"SHT_CUDA_CALLGRAPH"
	.align	4
	.sectionentsize	8
	.align		4
        /*0000*/ 	.word	0x00000000
	.align		4
        /*0004*/ 	.word	0xffffffff
	.align		4
        /*0008*/ 	.word	0x00000000
	.align		4
        /*000c*/ 	.word	0xfffffffe
	.align		4
        /*0010*/ 	.word	0x00000000
	.align		4
        /*0014*/ 	.word	0xfffffffd
	.align		4
        /*0018*/ 	.word	0x00000000
	.align		4
        /*001c*/ 	.word	0xfffffffc


//--------------------- .text._Z13ctranspose_32P6float2iS0_i --------------------------
	.section	.text._Z13ctranspose_32P6float2iS0_i,"ax",@progbits
	.align	128
        .global         _Z13ctranspose_32P6float2iS0_i
        .type           _Z13ctranspose_32P6float2iS0_i,@function
        .size           _Z13ctranspose_32P6float2iS0_i,(.L_x_1 - _Z13ctranspose_32P6float2iS0_i)
        .other          _Z13ctranspose_32P6float2iS0_i,@"STO_CUDA_ENTRY STV_DEFAULT"
_Z13ctranspose_32P6float2iS0_i:
.text._Z13ctranspose_32P6float2iS0_i:
[----:B------:R-:W-:Y:S01]  /*0000*/  LDC R1, c[0x0][0x37c] ;  /* 0x0000df00ff017b82 */ /* 0x000fe20000000800 */
[----:B------:R-:W0:Y:S07]  /*0010*/  S2R R3, SR_TID.X ;  /* 0x0000000000037919 */ /* 0x000e2e0000002100 */
[----:B------:R-:W1:Y:S01]  /*0020*/  LDC R21, c[0x0][0x398] ;  /* 0x0000e600ff157b82 */ /* 0x000e620000000800 */
[----:B------:R-:W2:Y:S01]  /*0030*/  LDCU.64 UR4, c[0x0][0x358] ;  /* 0x00006b00ff0477ac */ /* 0x000ea20008000a00 */
[----:B------:R-:W3:Y:S01]  /*0040*/  S2R R5, SR_TID.Y ;  /* 0x0000000000057919 */ /* 0x000ee20000002200 */
[----:B------:R-:W0:Y:S05]  /*0050*/  S2R R4, SR_CTAID.X ;  /* 0x0000000000047919 */ /* 0x000e2a0000002500 */
[----:B------:R-:W4:Y:S01]  /*0060*/  LDC.64 R14, c[0x0][0x390] ;  /* 0x0000e400ff0e7b82 */ /* 0x000f220000000a00 */
[----:B------:R-:W3:Y:S07]  /*0070*/  S2R R0, SR_CTAID.Y ;  /* 0x0000000000007919 */ /* 0x000eee0000002600 */
[----:B------:R-:W5:Y:S01]  /*0080*/  LDC.64 R12, c[0x0][0x380] ;  /* 0x0000e000ff0c7b82 */ /* 0x000f620000000a00 */
[----:B-1----:R-:W-:-:S02]  /*0090*/  SHF.L.U32 R6, R21, 0x8, RZ ;  /* 0x0000000815067819 */ /* 0x002fc400000006ff */
[----:B------:R-:W-:Y:S02]  /*00a0*/  SHF.L.U32 R19, R21, 0x3, RZ ;  /* 0x0000000315137819 */ /* 0x000fe400000006ff */
[----:B------:R-:W-:Y:S02]  /*00b0*/  SHF.R.S32.HI R6, RZ, 0x8, R6 ;  /* 0x00000008ff067819 */ /* 0x000fe40000011406 */
[----:B0-----:R-:W-:Y:S02]  /*00c0*/  LEA R2, R4, R3, 0x5 ;  /* 0x0000000304027211 */ /* 0x001fe400078e28ff */
[----:B---3--:R-:W-:-:S05]  /*00d0*/  LEA R7, R0, R5, 0x5 ;  /* 0x0000000500077211 */ /* 0x008fca00078e28ff */
[----:B------:R-:W-:-:S04]  /*00e0*/  IMAD R7, R7, R6, R2 ;  /* 0x0000000607077224 */ /* 0x000fc800078e0202 */
[----:B----4-:R-:W-:-:S04]  /*00f0*/  IMAD.WIDE R14, R7, 0x8, R14 ;  /* 0x00000008070e7825 */ /* 0x010fc800078e020e */
[----:B------:R-:W-:Y:S02]  /*0100*/  IMAD.WIDE R18, R19, 0x8, R14 ;  /* 0x0000000813127825 */ /* 0x000fe400078e020e */
[----:B--2---:R-:W2:Y:S02]  /*0110*/  LDG.E.64 R14, desc[UR4][R14.64] ;  /* 0x000000040e0e7981 */ /* 0x004ea4000c1e1b00 */
[C---:B------:R-:W-:Y:S02]  /*0120*/  IMAD.WIDE R16, R21.reuse, 0x40, R18 ;  /* 0x0000004015107825 */ /* 0x040fe400078e0212 */
[----:B------:R-:W3:Y:S02]  /*0130*/  LDG.E.64 R18, desc[UR4][R18.64] ;  /* 0x0000000412127981 */ /* 0x000ee4000c1e1b00 */
[----:B------:R-:W-:Y:S02]  /*0140*/  IMAD.WIDE R20, R21, 0x40, R16 ;  /* 0x0000004015147825 */ /* 0x000fe400078e0210 */
[----:B------:R-:W4:Y:S04]  /*0150*/  LDG.E.64 R16, desc[UR4][R16.64] ;  /* 0x0000000410107981 */ /* 0x000f28000c1e1b00 */
[----:B------:R-:W4:Y:S01]  /*0160*/  LDG.E.64 R20, desc[UR4][R20.64] ;  /* 0x0000000414147981 */ /* 0x000f22000c1e1b00 */
[----:B------:R-:W0:Y:S01]  /*0170*/  S2R R7, SR_CgaCtaId ;  /* 0x0000000000077919 */ /* 0x000e220000008800 */
[----:B------:R-:W-:-:S04]  /*0180*/  MOV R2, 0x400 ;  /* 0x0000040000027802 */ /* 0x000fc80000000f00 */
[----:B0-----:R-:W-:Y:S02]  /*0190*/  LEA R6, R7, R2, 0x18 ;  /* 0x0000000207067211 */ /* 0x001fe400078ec0ff */
[----:B------:R-:W0:Y:S03]  /*01a0*/  LDC R2, c[0x0][0x388] ;  /* 0x0000e200ff027b82 */ /* 0x000e260000000800 */
[----:B------:R-:W-:-:S04]  /*01b0*/  IMAD R8, R5, 0x108, R6 ;  /* 0x0000010805087824 */ /* 0x000fc800078e0206 */
[C---:B------:R-:W-:Y:S02]  /*01c0*/  IMAD R24, R3.reuse, 0x8, R8 ;  /* 0x0000000803187824 */ /* 0x040fe400078e0208 */
[----:B------:R-:W-:-:S05]  /*01d0*/  IMAD R6, R3, 0x108, R6 ;  /* 0x0000010803067824 */ /* 0x000fca00078e0206 */
[----:B------:R-:W-:Y:S02]  /*01e0*/  LEA R25, R5, R6, 0x3 ;  /* 0x0000000605197211 */ /* 0x000fe400078e18ff */
[----:B------:R-:W-:-:S04]  /*01f0*/  LEA R22, R4, R5, 0x5 ;  /* 0x0000000504167211 */ /* 0x000fc800078e28ff */
[----:B------:R-:W-:Y:S01]  /*0200*/  SHF.L.U32 R22, R22, 0x8, RZ ;  /* 0x0000000816167819 */ /* 0x000fe200000006ff */
[----:B0-----:R-:W-:Y:S01]  /*0210*/  IMAD.SHL.U32 R23, R2, 0x100, RZ ;  /* 0x0000010002177824 */ /* 0x001fe200078e00ff */
[----:B------:R-:W-:Y:S02]  /*0220*/  LEA R0, R0, R3, 0x5 ;  /* 0x0000000300007211 */ /* 0x000fe400078e28ff */
[----:B------:R-:W-:Y:S02]  /*0230*/  SHF.R.S32.HI R3, RZ, 0x8, R22 ;  /* 0x00000008ff037819 */ /* 0x000fe40000011416 */
[----:B------:R-:W-:-:S05]  /*0240*/  SHF.R.S32.HI R23, RZ, 0x8, R23 ;  /* 0x00000008ff177819 */ /* 0x000fca0000011417 */
[----:B------:R-:W-:-:S04]  /*0250*/  IMAD R3, R3, R23, R0 ;  /* 0x0000001703037224 */ /* 0x000fc800078e0200 */
[----:B-----5:R-:W-:Y:S01]  /*0260*/  IMAD.WIDE R12, R3, 0x8, R12 ;  /* 0x00000008030c7825 */ /* 0x020fe200078e020c */
[----:B--2---:R0:W-:Y:S04]  /*0270*/  STS.64 [R24], R14 ;  /* 0x0000000e18007388 */ /* 0x0041e80000000a00 */
[----:B---3--:R-:W-:Y:S04]  /*0280*/  STS.64 [R24+0x840], R18 ;  /* 0x0008401218007388 */ /* 0x008fe80000000a00 */
[----:B----4-:R1:W-:Y:S04]  /*0290*/  STS.64 [R24+0x1080], R16 ;  /* 0x0010801018007388 */ /* 0x0103e80000000a00 */
[----:B------:R-:W-:Y:S01]  /*02a0*/  STS.64 [R24+0x18c0], R20 ;  /* 0x0018c01418007388 */ /* 0x000fe20000000a00 */
[----:B------:R-:W-:Y:S01]  /*02b0*/  BAR.SYNC.DEFER_BLOCKING 0x0 ;  /* 0x0000000000007b1d */ /* 0x000fe20000010000 */
[----:B0-----:R-:W-:-:S05]  /*02c0*/  SHF.L.U32 R15, R2, 0x3, RZ ;  /* 0x00000003020f7819 */ /* 0x001fca00000006ff */
[----:B------:R-:W0:Y:S04]  /*02d0*/  LDS.64 R10, [R25] ;  /* 0x00000000190a7984 */ /* 0x000e280000000a00 */
[----:B------:R-:W2:Y:S04]  /*02e0*/  LDS.64 R8, [R25+0x40] ;  /* 0x0000400019087984 */ /* 0x000ea80000000a00 */
[----:B------:R-:W3:Y:S04]  /*02f0*/  LDS.64 R6, [R25+0x80] ;  /* 0x0000800019067984 */ /* 0x000ee80000000a00 */
[----:B------:R-:W4:Y:S01]  /*0300*/  LDS.64 R4, [R25+0xc0] ;  /* 0x0000c00019047984 */ /* 0x000f220000000a00 */
[----:B------:R-:W-:-:S04]  /*0310*/  IMAD.WIDE R14, R15, 0x8, R12 ;  /* 0x000000080f0e7825 */ /* 0x000fc800078e020c */
[----:B-1----:R-:W-:-:S04]  /*0320*/  IMAD.WIDE R16, R2, 0x40, R14 ;  /* 0x0000004002107825 */ /* 0x002fc800078e020e */
[----:B------:R-:W-:Y:S01]  /*0330*/  IMAD.WIDE R2, R2, 0x40, R16 ;  /* 0x0000004002027825 */ /* 0x000fe200078e0210 */
[----:B0-----:R-:W-:Y:S04]  /*0340*/  STG.E.64 desc[UR4][R12.64], R10 ;  /* 0x0000000a0c007986 */ /* 0x001fe8000c101b04 */
[----:B--2---:R-:W-:Y:S04]  /*0350*/  STG.E.64 desc[UR4][R14.64], R8 ;  /* 0x000000080e007986 */ /* 0x004fe8000c101b04 */
[----:B---3--:R-:W-:Y:S04]  /*0360*/  STG.E.64 desc[UR4][R16.64], R6 ;  /* 0x0000000610007986 */ /* 0x008fe8000c101b04 */
[----:B----4-:R-:W-:Y:S01]  /*0370*/  STG.E.64 desc[UR4][R2.64], R4 ;  /* 0x0000000402007986 */ /* 0x010fe2000c101b04 */
[----:B------:R-:W-:Y:S05]  /*0380*/  EXIT ;  /* 0x000000000000794d */ /* 0x000fea0003800000 */
.L_x_0:
[----:B------:R-:W-:-:S00]  /*0390*/  BRA `(.L_x_0) ;  /* 0xfffffffc00fc7947 */ /* 0x000fc0000383ffff */
[----:B------:R-:W-:-:S00]  /*03a0*/  NOP ;  /* 0x0000000000007918 */ /* 0x000fc00000000000 */
        /* <DEDUP_REMOVED lines=13> */
.L_x_1:


//--------------------- .nv.shared._Z13ctranspose_32P6float2iS0_i --------------------------
	.section	.nv.shared._Z13ctranspose_32P6float2iS0_i,"aw",@nobits
	.sectionflags	@""
	.align	8
.nv.shared._Z13ctranspose_32P6float2iS0_i:
	.zero		9472


//--------------------- .nv.shared.reserved.0     --------------------------
	.section	.nv.shared.reserved.0,"aw",@nobits
	.weak		__nv_reservedSMEM_offset_0_alias
	.size		__nv_reservedSMEM_offset_0_alias, 0, 64
	.other		__nv_reservedSMEM_offset_0_alias,@"STO_CUDA_RESERVED_SHARED STV_DEFAULT"
__nv_reservedSMEM_offset_0_alias:
	.zero		0
	.zero		64


//--------------------- .nv.constant0._Z13ctranspose_32P6float2iS0_i --------------------------
	.section	.nv.constant0._Z13ctranspose_32P6float2iS0_i,"a",@progbits
	.sectionflags	@""
	.align	4
.nv.constant0._Z13ctranspose_32P6float2iS0_i:
	.zero		924


//--------------------- SYMBOLS --------------------------

	.type		.nv.reservedSmem.offset0,@object
	.size		.nv.reservedSmem.offset0,0x4
	.type		.nv.reservedSmem.cap,@object
	.size		.nv.reservedSmem.cap,0x4
